//
// Generated by NVIDIA NVVM Compiler
//
// Compiler Build ID: CL-36424714
// Cuda compilation tools, release 13.0, V13.0.88
// Based on NVVM 20.0.0
//

.version 9.0
.target sm_100
.address_size 64

	// .globl	_Z6maximoPiS_iS_
.extern .shared .align 16 .b8 temp[];

.visible .entry _Z6maximoPiS_iS_(
	.param .u64 .ptr .align 1 _Z6maximoPiS_iS__param_0,
	.param .u64 .ptr .align 1 _Z6maximoPiS_iS__param_1,
	.param .u32 _Z6maximoPiS_iS__param_2,
	.param .u64 .ptr .align 1 _Z6maximoPiS_iS__param_3
)
{
	.reg .pred 	%p<16>;
	.reg .b32 	%r<86>;
	.reg .b64 	%rd<23>;

	ld.param.u64 	%rd5, [_Z6maximoPiS_iS__param_0];
	ld.param.u64 	%rd6, [_Z6maximoPiS_iS__param_1];
	ld.param.u32 	%r31, [_Z6maximoPiS_iS__param_2];
	ld.param.u64 	%rd7, [_Z6maximoPiS_iS__param_3];
	cvta.to.global.u64 	%rd1, %rd7;
	cvta.to.global.u64 	%rd8, %rd6;
	// begin inline asm
	mov.u32 %r29, %envreg2;
	// end inline asm
	cvt.u64.u32 	%rd9, %r29;
	// begin inline asm
	mov.u32 %r30, %envreg1;
	// end inline asm
	cvt.u64.u32 	%rd10, %r30;
	shl.b64 	%rd11, %rd10, 32;
	or.b64  	%rd2, %rd11, %rd9;
	mov.u32 	%r1, %ctaid.x;
	mov.u32 	%r82, %ntid.x;
	mov.u32 	%r3, %tid.x;
	mad.lo.s32 	%r4, %r1, %r82, %r3;
	mov.u32 	%r5, %ctaid.y;
	mad.lo.s32 	%r32, %r31, %r5, %r4;
	mul.wide.u32 	%rd12, %r32, 4;
	add.s64 	%rd13, %rd8, %rd12;
	ld.global.u32 	%r80, [%rd13];
	mov.u32 	%r7, %tid.y;
	mov.u32 	%r8, %tid.z;
	mov.u32 	%r9, %ntid.y;
	mad.lo.s32 	%r33, %r8, %r9, %r7;
	mad.lo.s32 	%r10, %r33, %r82, %r3;
	setp.lt.u32 	%p1, %r82, 2;
	@%p1 bra 	$L__BB0_5;
	shl.b32 	%r34, %r10, 2;
	mov.u32 	%r35, temp;
	add.s32 	%r11, %r35, %r34;
	mov.u32 	%r78, %r82;
$L__BB0_2:
	shr.u32 	%r14, %r78, 1;
	st.shared.u32 	[%r11], %r80;
	barrier.sync 	0;
	setp.le.u32 	%p2, %r14, %r10;
	@%p2 bra 	$L__BB0_4;
	ld.shared.u32 	%r36, [%r11];
	shl.b32 	%r37, %r14, 2;
	add.s32 	%r38, %r11, %r37;
	ld.shared.u32 	%r39, [%r38];
	max.s32 	%r80, %r36, %r39;
$L__BB0_4:
	barrier.sync 	0;
	setp.gt.u32 	%p3, %r78, 3;
	mov.u32 	%r78, %r14;
	@%p3 bra 	$L__BB0_2;
$L__BB0_5:
	setp.ne.s32 	%p4, %r3, 0;
	@%p4 bra 	$L__BB0_7;
	mov.u32 	%r40, %nctaid.x;
	mad.lo.s32 	%r41, %r5, %r40, %r1;
	mul.wide.u32 	%rd14, %r41, 4;
	add.s64 	%rd15, %rd1, %rd14;
	st.global.u32 	[%rd15], %r80;
$L__BB0_7:
	setp.ne.s64 	%p5, %rd2, 0;
	@%p5 bra 	$L__BB0_9;
	// begin inline asm
	trap;
	// end inline asm
$L__BB0_9:
	barrier.sync 	0;
	add.s32 	%r42, %r3, %r7;
	or.b32  	%r43, %r42, %r8;
	setp.ne.s32 	%p6, %r43, 0;
	@%p6 bra 	$L__BB0_12;
	add.s64 	%rd16, %rd2, 4;
	mov.u32 	%r46, %nctaid.x;
	mov.u32 	%r47, %nctaid.y;
	mul.lo.s32 	%r48, %r46, %r47;
	mov.u32 	%r49, %nctaid.z;
	mul.lo.s32 	%r50, %r48, %r49;
	add.s32 	%r51, %r1, %r5;
	mov.u32 	%r52, %ctaid.z;
	neg.s32 	%r53, %r52;
	setp.eq.s32 	%p7, %r51, %r53;
	sub.s32 	%r54, -2147483647, %r50;
	selp.b32 	%r45, %r54, 1, %p7;
	// begin inline asm
	atom.add.release.gpu.u32 %r44,[%rd16],%r45;
	// end inline asm
$L__BB0_11:
	// begin inline asm
	ld.acquire.gpu.u32 %r55,[%rd16];
	// end inline asm
	xor.b32  	%r56, %r55, %r44;
	setp.gt.s32 	%p8, %r56, -1;
	@%p8 bra 	$L__BB0_11;
$L__BB0_12:
	barrier.sync 	0;
	and.b32  	%r58, %r10, 1073741792;
	mul.lo.s32 	%r59, %r82, %r9;
	mov.u32 	%r60, %ntid.z;
	mul.lo.s32 	%r61, %r59, %r60;
	sub.s32 	%r62, %r61, %r58;
	max.u32 	%r63, %r62, 32;
	sub.s32 	%r64, %r63, %r62;
	mov.b32 	%r65, -1;
	shr.u32 	%r19, %r65, %r64;
	setp.ne.s32 	%p9, %r1, 0;
	setp.gt.u32 	%p10, %r3, 31;
	or.pred  	%p11, %p9, %p10;
	@%p11 bra 	$L__BB0_18;
	setp.lt.u32 	%p12, %r82, 2;
	mov.u32 	%r68, %nctaid.x;
	mad.lo.s32 	%r69, %r5, %r68, %r4;
	mul.wide.u32 	%rd18, %r69, 4;
	add.s64 	%rd19, %rd1, %rd18;
	ld.global.u32 	%r85, [%rd19];
	// begin inline asm
	mov.u32 %r67, %lanemask_lt;
	// end inline asm
	and.b32  	%r70, %r67, %r19;
	popc.b32 	%r21, %r70;
	@%p12 bra 	$L__BB0_18;
	shl.b32 	%r71, %r21, 2;
	mov.u32 	%r72, temp;
	add.s32 	%r22, %r72, %r71;
$L__BB0_15:
	shr.u32 	%r25, %r82, 1;
	st.shared.u32 	[%r22], %r85;
	bar.warp.sync 	%r19;
	setp.le.u32 	%p13, %r25, %r21;
	@%p13 bra 	$L__BB0_17;
	ld.shared.u32 	%r73, [%r22];
	shl.b32 	%r74, %r25, 2;
	add.s32 	%r75, %r22, %r74;
	ld.shared.u32 	%r76, [%r75];
	max.s32 	%r85, %r73, %r76;
$L__BB0_17:
	bar.warp.sync 	%r19;
	setp.gt.u32 	%p14, %r82, 3;
	mov.u32 	%r82, %r25;
	@%p14 bra 	$L__BB0_15;
$L__BB0_18:
	or.b32  	%r77, %r1, %r3;
	setp.ne.s32 	%p15, %r77, 0;
	@%p15 bra 	$L__BB0_20;
	cvta.to.global.u64 	%rd20, %rd5;
	mul.wide.u32 	%rd21, %r5, 4;
	add.s64 	%rd22, %rd20, %rd21;
	st.global.u32 	[%rd22], %r85;
$L__BB0_20:
	ret;

}


// ===== COMPILED SASS (sm_100) =====

	.target	sm_100

	.elftype	@"ET_EXEC"


//--------------------- .note.nv.tkinfo           --------------------------
	.section	.note.nv.tkinfo,"",@"SHT_NOTE"
	.sectionflags	@"SHF_NOTE_NV_TKINFO"
	.tkinfo
        /*0018*/ 	.word	0x00000002
        /*0030*/ 	.string	""
        /*0030*/ 	.string	"ptxas"
        /*0030*/ 	.string	"Cuda compilation tools, release 13.0, V13.0.88"
        /*0030*/ 	.string	"Build cuda_13.0.r13.0/compiler.36424714_0"
        /*0030*/ 	.string	"-arch sm_100 -m 64 "



//--------------------- .note.nv.cuinfo           --------------------------
	.section	.note.nv.cuinfo,"",@"SHT_NOTE"
	.sectionflags	@"SHF_NOTE_NV_CUINFO"
        /*0018*/ 	.short	0x0002
        /*001a*/ 	.short	0x0064
        /*001c*/ 	.short	0x0082
	.zero		2


//--------------------- .nv.info                  --------------------------
	.section	.nv.info,"",@"SHT_CUDA_INFO"
	.align	4


	//----- nvinfo : EIATTR_REGCOUNT
	.align		4
        /*0000*/ 	.byte	0x04, 0x2f
        /*0002*/ 	.short	(.L_1 - .L_0)
	.align		4
.L_0:
        /*0004*/ 	.word	index@(_Z6maximoPiS_iS_)
        /*0008*/ 	.word	0x00000014


	//----- nvinfo : EIATTR_FRAME_SIZE
	.align		4
.L_1:
        /*000c*/ 	.byte	0x04, 0x11
        /*000e*/ 	.short	(.L_3 - .L_2)
	.align		4
.L_2:
        /*0010*/ 	.word	index@(_Z6maximoPiS_iS_)
        /*0014*/ 	.word	0x00000000


	//----- nvinfo : EIATTR_MIN_STACK_SIZE
	.align		4
.L_3:
        /*0018*/ 	.byte	0x04, 0x12
        /*001a*/ 	.short	(.L_5 - .L_4)
	.align		4
.L_4:
        /*001c*/ 	.word	index@(_Z6maximoPiS_iS_)
        /*0020*/ 	.word	0x00000000
.L_5:


//--------------------- .nv.compat                --------------------------
	.section	.nv.compat,"",@"SHT_CUDA_COMPAT_INFO"
	.align	4
        /*0000*/ 	.byte	0x02, 0x09, 0x00, 0x00, 0x02, 0x02, 0x01, 0x00, 0x02, 0x05, 0x05, 0x00, 0x03, 0x07, 0x01, 0x01
        /*0010*/ 	.byte	0x02, 0x03, 0x00, 0x00, 0x02, 0x06, 0x01, 0x00, 0x04, 0x0b, 0x08, 0x00, 0x09, 0x00, 0x00, 0x00
        /*0020*/ 	.byte	0x00, 0x00, 0x00, 0x00


//--------------------- .nv.info._Z6maximoPiS_iS_ --------------------------
	.section	.nv.info._Z6maximoPiS_iS_,"",@"SHT_CUDA_INFO"
	.sectionflags	@""
	.align	4


	//----- nvinfo : EIATTR_CUDA_API_VERSION
	.align		4
        /*0000*/ 	.byte	0x04, 0x37
        /*0002*/ 	.short	(.L_7 - .L_6)
.L_6:
        /*0004*/ 	.word	0x00000082


	//----- nvinfo : EIATTR_KPARAM_INFO
	.align		4
.L_7:
        /*0008*/ 	.byte	0x04, 0x17
        /*000a*/ 	.short	(.L_9 - .L_8)
.L_8:
        /*000c*/ 	.word	0x00000000
        /*0010*/ 	.short	0x0003
        /*0012*/ 	.short	0x0018
        /*0014*/ 	.byte	0x00, 0xf5, 0x21, 0x00


	//----- nvinfo : EIATTR_KPARAM_INFO
	.align		4
.L_9:
        /*0018*/ 	.byte	0x04, 0x17
        /*001a*/ 	.short	(.L_11 - .L_10)
.L_10:
        /*001c*/ 	.word	0x00000000
        /*0020*/ 	.short	0x0002
        /*0022*/ 	.short	0x0010
        /*0024*/ 	.byte	0x00, 0xf0, 0x11, 0x00


	//----- nvinfo : EIATTR_KPARAM_INFO
	.align		4
.L_11:
        /*0028*/ 	.byte	0x04, 0x17
        /*002a*/ 	.short	(.L_13 - .L_12)
.L_12:
        /*002c*/ 	.word	0x00000000
        /*0030*/ 	.short	0x0001
        /*0032*/ 	.short	0x0008
        /*0034*/ 	.byte	0x00, 0xf5, 0x21, 0x00


	//----- nvinfo : EIATTR_KPARAM_INFO
	.align		4
.L_13:
        /*0038*/ 	.byte	0x04, 0x17
        /*003a*/ 	.short	(.L_15 - .L_14)
.L_14:
        /*003c*/ 	.word	0x00000000
        /*0040*/ 	.short	0x0000
        /*0042*/ 	.short	0x0000
        /*0044*/ 	.byte	0x00, 0xf5, 0x21, 0x00


	//----- nvinfo : EIATTR_SPARSE_MMA_MASK
	.align		4
.L_15:
        /*0048*/ 	.byte	0x03, 0x50
        /*004a*/ 	.short	0x0000


	//----- nvinfo : EIATTR_MAXREG_COUNT
	.align		4
        /*004c*/ 	.byte	0x03, 0x1b
        /*004e*/ 	.short	0x00ff


	//----- nvinfo : EIATTR_NUM_BARRIERS
	.align		4
        /*0050*/ 	.byte	0x02, 0x4c
        /*0052*/ 	.byte	0x01
	.zero		1


	//----- nvinfo : EIATTR_MERCURY_ISA_VERSION
	.align		4
        /*0054*/ 	.byte	0x03, 0x5f
        /*0056*/ 	.short	0x0101


	//----- nvinfo : EIATTR_INT_WARP_WIDE_INSTR_OFFSETS
	.align		4
        /*0058*/ 	.byte	0x04, 0x31
        /*005a*/ 	.short	(.L_17 - .L_16)


	//   ....[0]....
.L_16:
        /*005c*/ 	.word	0x00000400


	//   ....[1]....
        /*0060*/ 	.word	0x00000550


	//   ....[2]....
        /*0064*/ 	.word	0x00000790


	//   ....[3]....
        /*0068*/ 	.word	0x000007a0


	//   ....[4]....
        /*006c*/ 	.word	0x000007c0


	//----- nvinfo : EIATTR_COOP_GROUP_MASK_REGIDS
	.align		4
.L_17:
        /*0070*/ 	.byte	0x04, 0x29
        /*0072*/ 	.short	(.L_19 - .L_18)


	//   ....[0]....
.L_18:
        /*0074*/ 	.word	0xffffffff


	//   ....[1]....
        /*0078*/ 	.word	0xffffffff


	//   ....[2]....
        /*007c*/ 	.word	0xffffffff


	//   ....[3]....
        /*0080*/ 	.word	0xffffffff


	//   ....[4]....
        /*0084*/ 	.word	0x05000008


	//   ....[5]....
        /*0088*/ 	.word	0x05000008


	//   ....[6]....
        /*008c*/ 	.word	0x05000008


	//   ....[7]....
        /*0090*/ 	.word	0x05000008


	//----- nvinfo : EIATTR_COOP_GROUP_INSTR_OFFSETS
	.align		4
.L_19:
        /*0094*/ 	.byte	0x04, 0x28
        /*0096*/ 	.short	(.L_21 - .L_20)


	//   ....[0]....
.L_20:
        /*0098*/ 	.word	0x00000270


	//   ....[1]....
        /*009c*/ 	.word	0x000002f0


	//   ....[2]....
        /*00a0*/ 	.word	0x00000370


	//   ....[3]....
        /*00a4*/ 	.word	0x00000610


	//   ....[4]....
        /*00a8*/ 	.word	0x00000810


	//   ....[5]....
        /*00ac*/ 	.word	0x00000870


	//   ....[6]....
        /*00b0*/ 	.word	0x00000960


	//   ....[7]....
        /*00b4*/ 	.word	0x000009f0


	//----- nvinfo : EIATTR_VRC_CTA_INIT_COUNT
	.align		4
.L_21:
        /*00b8*/ 	.byte	0x02, 0x4a
	.zero		1
	.zero		1


	//----- nvinfo : EIATTR_EXIT_INSTR_OFFSETS
	.align		4
        /*00bc*/ 	.byte	0x04, 0x1c
        /*00be*/ 	.short	(.L_23 - .L_22)


	//   ....[0]....
.L_22:
        /*00c0*/ 	.word	0x000008d0


	//   ....[1]....
        /*00c4*/ 	.word	0x00000910


	//----- nvinfo : EIATTR_CRS_STACK_SIZE
	.align		4
.L_23:
        /*00c8*/ 	.byte	0x04, 0x1e
        /*00ca*/ 	.short	(.L_25 - .L_24)
.L_24:
        /*00cc*/ 	.word	0x00000000


	//----- nvinfo : EIATTR_CBANK_PARAM_SIZE
	.align		4
.L_25:
        /*00d0*/ 	.byte	0x03, 0x19
        /*00d2*/ 	.short	0x0020


	//----- nvinfo : EIATTR_PARAM_CBANK
	.align		4
        /*00d4*/ 	.byte	0x04, 0x0a
        /*00d6*/ 	.short	(.L_27 - .L_26)
	.align		4
.L_26:
        /*00d8*/ 	.word	index@(.nv.constant0._Z6maximoPiS_iS_)
        /*00dc*/ 	.short	0x0380
        /*00de*/ 	.short	0x0020


	//----- nvinfo : EIATTR_SW_WAR
	.align		4
.L_27:
        /*00e0*/ 	.byte	0x04, 0x36
        /*00e2*/ 	.short	(.L_29 - .L_28)
.L_28:
        /*00e4*/ 	.word	0x00000008
.L_29:


//--------------------- .nv.callgraph             --------------------------
	.section	.nv.callgraph,"",@"SHT_CUDA_CALLGRAPH"
	.align	4
	.sectionentsize	8
	.align		4
        /*0000*/ 	.word	0x00000000
	.align		4
        /*0004*/ 	.word	0xffffffff
	.align		4
        /*0008*/ 	.word	0x00000000
	.align		4
        /*000c*/ 	.word	0xfffffffe
	.align		4
        /*0010*/ 	.word	0x00000000
	.align		4
        /*0014*/ 	.word	0xfffffffd
	.align		4
        /*0018*/ 	.word	0x00000000
	.align		4
        /*001c*/ 	.word	0xfffffffc


//--------------------- .text._Z6maximoPiS_iS_    --------------------------
	.section	.text._Z6maximoPiS_iS_,"ax",@progbits
	.align	128
        .global         _Z6maximoPiS_iS_
        .type           _Z6maximoPiS_iS_,@function
        .size           _Z6maximoPiS_iS_,(.L_x_15 - _Z6maximoPiS_iS_)
        .other          _Z6maximoPiS_iS_,@"STO_CUDA_ENTRY STV_DEFAULT"
_Z6maximoPiS_iS_:
.text._Z6maximoPiS_iS_:
[----:B------:R-:W-:Y:S01]  /*0000*/  LDC R1, c[0x0][0x37c] ;  /* 0x0000df00ff017b82 */ /* 0x000fe20000000800 */
[----:B------:R-:W0:Y:S07]  /*0010*/  S2R R2, SR_TID.X ;  /* 0x0000000000027919 */ /* 0x000e2e0000002100 */
[----:B------:R-:W1:Y:S01]  /*0020*/  S2UR UR11, SR_CTAID.X ;  /* 0x00000000000b79c3 */ /* 0x000e620000002500 */
[----:B------:R-:W2:Y:S01]  /*0030*/  LDCU UR4, c[0x0][0x390] ;  /* 0x00007200ff0477ac */ /* 0x000ea20008000800 */
[----:B------:R-:W2:Y:S01]  /*0040*/  S2R R0, SR_CTAID.Y ;  /* 0x0000000000007919 */ /* 0x000ea20000002600 */
[----:B------:R-:W3:Y:S05]  /*0050*/  LDCU.64 UR8, c[0x0][0x358] ;  /* 0x00006b00ff0877ac */ /* 0x000eea0008000a00 */
[----:B------:R-:W1:Y:S08]  /*0060*/  LDC R3, c[0x0][0x360] ;  /* 0x0000d800ff037b82 */ /* 0x000e700000000800 */
[----:B------:R-:W4:Y:S01]  /*0070*/  LDC.64 R6, c[0x0][0x388] ;  /* 0x0000e200ff067b82 */ /* 0x000f220000000a00 */
[----:B------:R-:W3:Y:S01]  /*0080*/  S2R R15, SR_TID.Y ;  /* 0x00000000000f7919 */ /* 0x000ee20000002200 */
[----:B------:R-:W3:Y:S01]  /*0090*/  S2R R14, SR_TID.Z ;  /* 0x00000000000e7919 */ /* 0x000ee20000002300 */
[----:B0-----:R-:W-:Y:S01]  /*00a0*/  ISETP.NE.AND P0, PT, R2, RZ, PT ;  /* 0x000000ff0200720c */ /* 0x001fe20003f05270 */
[----:B-1----:R-:W-:Y:S01]  /*00b0*/  IMAD R5, R3, UR11, R2 ;  /* 0x0000000b03057c24 */ /* 0x002fe2000f8e0202 */
[----:B------:R-:W0:Y:S03]  /*00c0*/  LDCU UR12, c[0x0][0x364] ;  /* 0x00006c80ff0c77ac */ /* 0x000e260008000800 */
[----:B--2---:R-:W-:-:S04]  /*00d0*/  IMAD R9, R0, UR4, R5 ;  /* 0x0000000400097c24 */ /* 0x004fc8000f8e0205 */
[----:B----4-:R-:W-:-:S04]  /*00e0*/  IMAD.WIDE.U32 R6, R9, 0x4, R6 ;  /* 0x0000000409067825 */ /* 0x010fc800078e0006 */
[----:B------:R-:W1:Y:S01]  /*00f0*/  @!P0 LDC R13, c[0x0][0x370] ;  /* 0x0000dc00ff0d8b82 */ /* 0x000e620000000800 */
[----:B------:R-:W-:Y:S02]  /*0100*/  ISETP.GE.U32.AND P1, PT, R3, 0x2, PT ;  /* 0x000000020300780c */ /* 0x000fe40003f26070 */
[----:B------:R-:W-:-:S05]  /*0110*/  CS2R.32 R11, SR_CgaSize ;  /* 0x00000000000b7805 */ /* 0x000fca0000008a00 */
[----:B------:R-:W-:-:S05]  /*0120*/  IMAD R11, R11, -0xa0, RZ ;  /* 0xffffff600b0b7824 */ /* 0x000fca00078e02ff */
[----:B------:R-:W-:-:S14]  /*0130*/  R2UR UR7, R11 ;  /* 0x000000000b0772ca */ /* 0x000fdc00000e0000 */
[----:B------:R-:W2:Y:S01]  /*0140*/  LDCU UR7, c[0x0][UR7+0x258] ;  /* 0x00004b00070777ac */ /* 0x000ea20008000800 */
[----:B---3--:R3:W5:Y:S01]  /*0150*/  LDG.E R11, desc[UR8][R6.64] ;  /* 0x00000008060b7981 */ /* 0x008762000c1e1900 */
[----:B------:R-:W-:-:S05]  /*0160*/  CS2R.32 R4, SR_CgaSize ;  /* 0x0000000000047805 */ /* 0x000fca0000008a00 */
[----:B------:R-:W-:-:S05]  /*0170*/  IMAD R4, R4, -0xa0, RZ ;  /* 0xffffff6004047824 */ /* 0x000fca00078e02ff */
[----:B------:R-:W-:-:S14]  /*0180*/  R2UR UR10, R4 ;  /* 0x00000000040a72ca */ /* 0x000fdc00000e0000 */
[----:B------:R-:W4:Y:S01]  /*0190*/  LDCU UR10, c[0x0][UR10+0x254] ;  /* 0x00004a800a0a77ac */ /* 0x000f220008000800 */
[----:B------:R-:W3:Y:S01]  /*01a0*/  @!P0 LDC.64 R8, c[0x0][0x398] ;  /* 0x0000e600ff088b82 */ /* 0x000ee20000000a00 */
[----:B0-----:R-:W-:-:S04]  /*01b0*/  IMAD R4, R14, UR12, R15 ;  /* 0x0000000c0e047c24 */ /* 0x001fc8000f8e020f */
[----:B------:R-:W-:Y:S02]  /*01c0*/  IMAD R4, R4, R3, R2 ;  /* 0x0000000304047224 */ /* 0x000fe400078e0202 */
[----:B-1----:R-:W-:-:S04]  /*01d0*/  @!P0 IMAD R13, R0, R13, UR11 ;  /* 0x0000000b000d8e24 */ /* 0x002fc8000f8e020d */
[----:B---3--:R-:W-:Y:S01]  /*01e0*/  @!P0 IMAD.WIDE.U32 R6, R13, 0x4, R8 ;  /* 0x000000040d068825 */ /* 0x008fe200078e0008 */
[----:B--2-4-:R-:W-:Y:S06]  /*01f0*/  @!P1 BRA `(.L_x_0) ;  /* 0x0000000000449947 */ /* 0x014fec0003800000 */
[----:B------:R-:W0:Y:S01]  /*0200*/  S2UR UR5, SR_CgaCtaId ;  /* 0x00000000000579c3 */ /* 0x000e220000008800 */
[----:B------:R-:W-:Y:S01]  /*0210*/  UMOV UR4, 0x400 ;  /* 0x0000040000047882 */ /* 0x000fe20000000000 */
[----:B------:R-:W-:Y:S01]  /*0220*/  IMAD.MOV.U32 R9, RZ, RZ, R3 ;  /* 0x000000ffff097224 */ /* 0x000fe200078e0003 */
[----:B0-----:R-:W-:-:S06]  /*0230*/  ULEA UR4, UR5, UR4, 0x18 ;  /* 0x0000000405047291 */ /* 0x001fcc000f8ec0ff */
[----:B------:R-:W-:-:S07]  /*0240*/  LEA R8, R4, UR4, 0x2 ;  /* 0x0000000404087c11 */ /* 0x000fce000f8e10ff */
.L_x_1:
[----:B------:R-:W-:Y:S01]  /*0250*/  SHF.R.U32.HI R17, RZ, 0x1, R9 ;  /* 0x00000001ff117819 */ /* 0x000fe20000011609 */
[----:B-----5:R-:W-:Y:S01]  /*0260*/  STS [R8], R11 ;  /* 0x0000000b08007388 */ /* 0x020fe20000000800 */
[----:B------:R-:W-:Y:S02]  /*0270*/  BAR.SYNC.DEFER_BLOCKING 0x0 ;  /* 0x0000000000007b1d */ /* 0x000fe40000010000 */
[----:B------:R-:W-:Y:S02]  /*0280*/  ISETP.GT.U32.AND P1, PT, R17, R4, PT ;  /* 0x000000041100720c */ /* 0x000fe40003f24070 */
[----:B------:R-:W-:Y:S01]  /*0290*/  ISETP.GT.U32.AND P2, PT, R9, 0x3, PT ;  /* 0x000000030900780c */ /* 0x000fe20003f44070 */
[----:B------:R-:W-:-:S10]  /*02a0*/  IMAD.MOV.U32 R9, RZ, RZ, R17 ;  /* 0x000000ffff097224 */ /* 0x000fd400078e0011 */
[----:B------:R-:W-:Y:S01]  /*02b0*/  @P1 IMAD R12, R17, 0x4, R8 ;  /* 0x00000004110c1824 */ /* 0x000fe200078e0208 */
[----:B------:R-:W-:Y:S04]  /*02c0*/  @P1 LDS R10, [R8] ;  /* 0x00000000080a1984 */ /* 0x000fe80000000800 */
[----:B------:R-:W0:Y:S02]  /*02d0*/  @P1 LDS R13, [R12] ;  /* 0x000000000c0d1984 */ /* 0x000e240000000800 */
[----:B0-----:R-:W-:Y:S01]  /*02e0*/  @P1 VIMNMX R11, PT, PT, R10, R13, !PT ;  /* 0x0000000d0a0b1248 */ /* 0x001fe20007fe0100 */
[----:B------:R-:W-:Y:S06]  /*02f0*/  BAR.SYNC.DEFER_BLOCKING 0x0 ;  /* 0x0000000000007b1d */ /* 0x000fec0000010000 */
[----:B------:R-:W-:Y:S05]  /*0300*/  @P2 BRA `(.L_x_1) ;  /* 0xfffffffc00d02947 */ /* 0x000fea000383ffff */
.L_x_0:
[----:B-----5:R0:W-:Y:S01]  /*0310*/  @!P0 STG.E desc[UR8][R6.64], R11 ;  /* 0x0000000b06008986 */ /* 0x0201e2000c101908 */
[----:B------:R-:W-:-:S04]  /*0320*/  UISETP.NE.U32.AND UP0, UPT, UR7, URZ, UPT ;  /* 0x000000ff0700728c */ /* 0x000fc8000bf05070 */
[----:B------:R-:W-:-:S09]  /*0330*/  UISETP.NE.AND.EX UP0, UPT, UR10, URZ, UPT, UP0 ;  /* 0x000000ff0a00728c */ /* 0x000fd2000bf05300 */
[----:B0-----:R-:W-:Y:S05]  /*0340*/  BRA.U UP0, `(.L_x_2) ;  /* 0x0000000100047547 */ /* 0x001fea000b800000 */
[----:B------:R-:W-:Y:S05]  /*0350*/  BPT.TRAP 0x1 ;  /* 0x000000040000795c */ /* 0x000fea0000300000 */
.L_x_2:
[----:B------:R-:W-:Y:S01]  /*0360*/  IMAD.IADD R6, R2, 0x1, R15 ;  /* 0x0000000102067824 */ /* 0x000fe200078e020f */
[----:B------:R-:W-:Y:S04]  /*0370*/  BAR.SYNC.DEFER_BLOCKING 0x0 ;  /* 0x0000000000007b1d */ /* 0x000fe80000010000 */
[----:B------:R-:W-:-:S13]  /*0380*/  LOP3.LUT P0, RZ, R6, R14, RZ, 0xfc, !PT ;  /* 0x0000000e06ff7212 */ /* 0x000fda000780fcff */
[----:B------:R-:W-:Y:S05]  /*0390*/  @P0 BRA `(.L_x_3) ;  /* 0x00000000008c0947 */ /* 0x000fea0003800000 */
[----:B------:R-:W0:Y:S01]  /*03a0*/  S2R R7, SR_CTAID.Z ;  /* 0x0000000000077919 */ /* 0x000e220000002700 */
[----:B------:R-:W1:Y:S01]  /*03b0*/  LDCU UR4, c[0x0][0x370] ;  /* 0x00006e00ff0477ac */ /* 0x000e620008000800 */
[----:B------:R-:W-:Y:S01]  /*03c0*/  VIADD R6, R0, UR11 ;  /* 0x0000000b00067c36 */ /* 0x000fe20008000000 */
[----:B------:R-:W2:Y:S01]  /*03d0*/  S2R R9, SR_LANEID ;  /* 0x0000000000097919 */ /* 0x000ea20000000000 */
[----:B------:R-:W3:Y:S01]  /*03e0*/  LDCU UR5, c[0x0][0x374] ;  /* 0x00006e80ff0577ac */ /* 0x000ee20008000800 */
[----:B------:R-:W4:Y:S01]  /*03f0*/  LDCU UR6, c[0x0][0x378] ;  /* 0x00006f00ff0677ac */ /* 0x000f220008000800 */
[----:B------:R-:W-:Y:S02]  /*0400*/  VOTEU.ANY UR13, UPT, PT ;  /* 0x00000000000d7886 */ /* 0x000fe400038e0100 */
[----:B------:R-:W2:Y:S01]  /*0410*/  FLO.U32 R10, UR13 ;  /* 0x0000000d000a7d00 */ /* 0x000ea200080e0000 */
[----:B-1----:R-:W-:-:S07]  /*0420*/  UIADD3 UR4, UPT, UPT, URZ, -UR4, URZ ;  /* 0x80000004ff047290 */ /* 0x002fce000fffe0ff */
[----:B------:R-:W1:Y:S01]  /*0430*/  POPC R8, UR13 ;  /* 0x0000000d00087d09 */ /* 0x000e620008000000 */
[----:B---3--:R-:W-:-:S04]  /*0440*/  UIMAD UR4, UR4, UR5, URZ ;  /* 0x00000005040472a4 */ /* 0x008fc8000f8e02ff */
[----:B----4-:R-:W-:Y:S01]  /*0450*/  UIMAD UR4, UR6, UR4, -0x7fffffff ;  /* 0x80000001060474a4 */ /* 0x010fe2000f8e0204 */
[----:B0-----:R-:W-:Y:S01]  /*0460*/  IMAD.MOV R7, RZ, RZ, -R7 ;  /* 0x000000ffff077224 */ /* 0x001fe200078e0a07 */
[----:B--2---:R-:W-:-:S04]  /*0470*/  ISETP.EQ.U32.AND P0, PT, R10, R9, PT ;  /* 0x000000090a00720c */ /* 0x004fc80003f02070 */
[----:B------:R-:W-:Y:S01]  /*0480*/  ISETP.NE.AND P1, PT, R6, R7, PT ;  /* 0x000000070600720c */ /* 0x000fe20003f25270 */
[----:B------:R-:W-:Y:S02]  /*0490*/  IMAD.U32 R6, RZ, RZ, UR7 ;  /* 0x00000007ff067e24 */ /* 0x000fe4000f8e00ff */
[----:B------:R-:W-:-:S10]  /*04a0*/  IMAD.U32 R7, RZ, RZ, UR10 ;  /* 0x0000000aff077e24 */ /* 0x000fd4000f8e00ff */
[----:B------:R-:W-:Y:S01]  /*04b0*/  VOTEU.ANY UP0, P1 ;  /* 0x0000000000ff7886 */ /* 0x000fe20000800100 */
[----:B------:R-:W-:-:S06]  /*04c0*/  USEL UR4, UR4, 0x1, !UP0 ;  /* 0x0000000104047887 */ /* 0x000fcc000c000000 */
[----:B-1----:R-:W-:Y:S01]  /*04d0*/  IMAD R9, R8, UR4, RZ ;  /* 0x0000000408097c24 */ /* 0x002fe2000f8e02ff */
[----:B------:R-:W-:Y:S06]  /*04e0*/  @P0 MEMBAR.ALL.GPU ;  /* 0x0000000000000992 */ /* 0x000fec000000a000 */
[----:B------:R-:W-:-:S00]  /*04f0*/  @P0 ERRBAR ;  /* 0x00000000000009ab */ /* 0x000fc00000000000 */
[----:B------:R-:W-:Y:S06]  /*0500*/  @P0 CGAERRBAR ;  /* 0x00000000000005ab */ /* 0x000fec0000000000 */
[----:B------:R-:W2:Y:S01]  /*0510*/  @P0 ATOM.E.ADD.STRONG.GPU PT, R9, desc[UR8][R6.64+0x4], R9 ;  /* 0x800004090609098a */ /* 0x000ea200081ef108 */
[----:B------:R-:W0:Y:S02]  /*0520*/  S2R R11, SR_LTMASK ;  /* 0x00000000000b7919 */ /* 0x000e240000003900 */
[----:B0-----:R-:W-:-:S06]  /*0530*/  LOP3.LUT R11, R11, UR13, RZ, 0xc0, !PT ;  /* 0x0000000d0b0b7c12 */ /* 0x001fcc000f8ec0ff */
[----:B------:R-:W0:Y:S01]  /*0540*/  POPC R11, R11 ;  /* 0x0000000b000b7309 */ /* 0x000e220000000000 */
[----:B--2---:R-:W0:Y:S02]  /*0550*/  SHFL.IDX PT, R8, R9, R10, 0x1f ;  /* 0x00001f0a09087589 */ /* 0x004e2400000e0000 */
[----:B0-----:R-:W-:-:S07]  /*0560*/  IMAD R8, R11, UR4, R8 ;  /* 0x000000040b087c24 */ /* 0x001fce000f8e0208 */
.L_x_4:
[----:B------:R-:W2:Y:S04]  /*0570*/  LD.E.STRONG.GPU R9, desc[UR8][R6.64+0x4] ;  /* 0x0000040806097980 */ /* 0x000ea8000c10f900 */
[----:B--2---:R-:W-:Y:S01]  /*0580*/  CCTL.IVALL ;  /* 0x00000000ff00798f */ /* 0x004fe20002000000 */
[----:B------:R-:W-:Y:S05]  /*0590*/  YIELD ;  /* 0x0000000000007946 */ /* 0x000fea0003800000 */
[----:B------:R-:W-:-:S04]  /*05a0*/  LOP3.LUT R9, R9, R8, RZ, 0x3c, !PT ;  /* 0x0000000809097212 */ /* 0x000fc800078e3cff */
[----:B------:R-:W-:-:S13]  /*05b0*/  ISETP.GT.AND P0, PT, R9, -0x1, PT ;  /* 0xffffffff0900780c */ /* 0x000fda0003f04270 */
[----:B------:R-:W-:Y:S05]  /*05c0*/  @P0 BRA `(.L_x_4) ;  /* 0xfffffffc00e80947 */ /* 0x000fea000383ffff */
.L_x_3:
[----:B------:R-:W-:Y:S05]  /*05d0*/  WARPSYNC.ALL ;  /* 0x0000000000007948 */ /* 0x000fea0003800000 */
[----:B------:R-:W0:Y:S01]  /*05e0*/  LDCU UR4, c[0x0][0x368] ;  /* 0x00006d00ff0477ac */ /* 0x000e220008000800 */
[----:B------:R-:W-:Y:S01]  /*05f0*/  LOP3.LUT R4, R4, 0x3fffffe0, RZ, 0xc0, !PT ;  /* 0x3fffffe004047812 */ /* 0x000fe200078ec0ff */
[----:B------:R-:W-:Y:S01]  /*0600*/  IMAD R7, R3, UR12, RZ ;  /* 0x0000000c03077c24 */ /* 0x000fe2000f8e02ff */
[----:B------:R-:W-:Y:S01]  /*0610*/  BAR.SYNC.DEFER_BLOCKING 0x0 ;  /* 0x0000000000007b1d */ /* 0x000fe20000010000 */
[----:B------:R-:W-:-:S05]  /*0620*/  ISETP.GT.U32.AND P0, PT, R2, 0x1f, PT ;  /* 0x0000001f0200780c */ /* 0x000fca0003f04070 */
[----:B------:R-:W-:Y:S01]  /*0630*/  BSSY B0, `(.L_x_5) ;  /* 0x0000028000007945 */ /* 0x000fe20003800000 */
[----:B------:R-:W-:Y:S01]  /*0640*/  ISETP.NE.OR P0, PT, RZ, UR11, P0 ;  /* 0x0000000bff007c0c */ /* 0x000fe20008705670 */
[----:B0-----:R-:W-:-:S05]  /*0650*/  IMAD R4, R7, UR4, -R4 ;  /* 0x0000000407047c24 */ /* 0x001fca000f8e0a04 */
[----:B------:R-:W-:-:S05]  /*0660*/  VIMNMX.U32 R7, PT, PT, R4, 0x20, !PT ;  /* 0x0000002004077848 */ /* 0x000fca0007fe0000 */
[----:B------:R-:W-:Y:S02]  /*0670*/  IMAD.IADD R7, R7, 0x1, -R4 ;  /* 0x0000000107077824 */ /* 0x000fe400078e0a04 */
[----:B------:R-:W-:-:S05]  /*0680*/  IMAD.MOV.U32 R4, RZ, RZ, -0x1 ;  /* 0xffffffffff047424 */ /* 0x000fca00078e00ff */
[----:B------:R-:W-:Y:S01]  /*0690*/  SHF.R.U32.HI R8, RZ, R7, R4 ;  /* 0x00000007ff087219 */ /* 0x000fe20000011604 */
[----:B------:R-:W-:Y:S06]  /*06a0*/  @P0 BRA `(.L_x_6) ;  /* 0x0000000000800947 */ /* 0x000fec0003800000 */
[----:B------:R-:W0:Y:S01]  /*06b0*/  LDC.64 R6, c[0x0][0x398] ;  /* 0x0000e600ff067b82 */ /* 0x000e220000000a00 */
[----:B------:R-:W1:Y:S02]  /*06c0*/  LDCU UR4, c[0x0][0x370] ;  /* 0x00006e00ff0477ac */ /* 0x000e640008000800 */
[----:B-1----:R-:W-:-:S04]  /*06d0*/  IMAD R5, R0, UR4, R5 ;  /* 0x0000000400057c24 */ /* 0x002fc8000f8e0205 */
[----:B0-----:R-:W-:-:S06]  /*06e0*/  IMAD.WIDE.U32 R4, R5, 0x4, R6 ;  /* 0x0000000405047825 */ /* 0x001fcc00078e0006 */
[----:B------:R0:W5:Y:S01]  /*06f0*/  LDG.E R5, desc[UR8][R4.64] ;  /* 0x0000000804057981 */ /* 0x000162000c1e1900 */
[----:B------:R-:W-:Y:S01]  /*0700*/  ISETP.GE.U32.AND P0, PT, R3, 0x2, PT ;  /* 0x000000020300780c */ /* 0x000fe20003f06070 */
[----:B------:R-:W1:Y:S02]  /*0710*/  S2R R7, SR_LTMASK ;  /* 0x0000000000077919 */ /* 0x000e640000003900 */
[----:B-1----:R-:W-:-:S04]  /*0720*/  LOP3.LUT R6, R7, R8, RZ, 0xc0, !PT ;  /* 0x0000000807067212 */ /* 0x002fc800078ec0ff */
[----:B------:R0:W1:Y:S06]  /*0730*/  POPC R9, R6 ;  /* 0x0000000600097309 */ /* 0x00006c0000000000 */
[----:B------:R-:W-:Y:S05]  /*0740*/  @!P0 BRA `(.L_x_6) ;  /* 0x0000000000588947 */ /* 0x000fea0003800000 */
[----:B------:R-:W2:Y:S01]  /*0750*/  S2UR UR5, SR_CgaCtaId ;  /* 0x00000000000579c3 */ /* 0x000ea20000008800 */
[----:B------:R-:W-:Y:S02]  /*0760*/  UMOV UR4, 0x400 ;  /* 0x0000040000047882 */ /* 0x000fe40000000000 */
[----:B--2---:R-:W-:-:S06]  /*0770*/  ULEA UR4, UR5, UR4, 0x18 ;  /* 0x0000000405047291 */ /* 0x004fcc000f8ec0ff */
[----:B-1----:R-:W-:-:S07]  /*0780*/  LEA R10, R9, UR4, 0x2 ;  /* 0x00000004090a7c11 */ /* 0x002fce000f8e10ff */
.L_x_8:
[----:B------:R-:W1:Y:S08]  /*0790*/  MATCH.ANY R7, R8 ;  /* 0x00000000080773a1 */ /* 0x000e7000000e8000 */
[----:B------:R-:W2:Y:S01]  /*07a0*/  REDUX.OR UR4, R8 ;  /* 0x00000000080473c4 */ /* 0x000ea20000004000 */
[----:B-----5:R3:W-:Y:S01]  /*07b0*/  STS [R10], R5 ;  /* 0x000000050a007388 */ /* 0x0207e20000000800 */
[----:B------:R-:W-:Y:S01]  /*07c0*/  VOTEU.ANY UR5, UPT, PT ;  /* 0x0000000000057886 */ /* 0x000fe200038e0100 */
[----:B------:R-:W-:-:S02]  /*07d0*/  SHF.R.U32.HI R11, RZ, 0x1, R3 ;  /* 0x00000001ff0b7819 */ /* 0x000fc40000011603 */
[----:B-1----:R-:W-:-:S13]  /*07e0*/  LOP3.LUT P0, RZ, R8, UR5, R7, 0x40, !PT ;  /* 0x0000000508ff7c12 */ /* 0x002fda000f804007 */
[----:B--23--:R-:W-:Y:S05]  /*07f0*/  @!P0 BRA.DIV UR4, `(.L_x_7) ;  /* 0x0000000204488947 */ /* 0x00cfea000b800000 */
[----:B------:R-:W-:Y:S01]  /*0800*/  ISETP.GT.U32.AND P0, PT, R11, R9, PT ;  /* 0x000000090b00720c */ /* 0x000fe20003f04070 */
[----:B------:R-:W-:-:S12]  /*0810*/  NOP ;  /* 0x0000000000007918 */ /* 0x000fd80000000000 */
[----:B0-----:R-:W-:Y:S01]  /*0820*/  @P0 IMAD R6, R11, 0x4, R10 ;  /* 0x000000040b060824 */ /* 0x001fe200078e020a */
[----:B------:R-:W-:Y:S04]  /*0830*/  @P0 LDS R4, [R10] ;  /* 0x000000000a040984 */ /* 0x000fe80000000800 */
[----:B------:R-:W0:Y:S02]  /*0840*/  @P0 LDS R7, [R6] ;  /* 0x0000000006070984 */ /* 0x000e240000000800 */
[----:B0-----:R-:W-:-:S05]  /*0850*/  @P0 VIMNMX R4, PT, PT, R4, R7, !PT ;  /* 0x0000000704040248 */ /* 0x001fca0007fe0100 */
[----:B------:R-:W-:Y:S01]  /*0860*/  @P0 IMAD.MOV.U32 R5, RZ, RZ, R4 ;  /* 0x000000ffff050224 */ /* 0x000fe200078e0004 */
[----:B------:R-:W-:-:S06]  /*0870*/  NOP ;  /* 0x0000000000007918 */ /* 0x000fcc0000000000 */
.L_x_13:
[----:B------:R-:W-:Y:S01]  /*0880*/  ISETP.GT.U32.AND P0, PT, R3, 0x3, PT ;  /* 0x000000030300780c */ /* 0x000fe20003f04070 */
[----:B------:R-:W-:-:S12]  /*0890*/  IMAD.MOV.U32 R3, RZ, RZ, R11 ;  /* 0x000000ffff037224 */ /* 0x000fd800078e000b */
[----:B------:R-:W-:Y:S05]  /*08a0*/  @P0 BRA `(.L_x_8) ;  /* 0xfffffffc00b80947 */ /* 0x000fea000383ffff */
.L_x_6:
[----:B------:R-:W-:Y:S05]  /*08b0*/  BSYNC B0 ;  /* 0x0000000000007941 */ /* 0x000fea0003800000 */
.L_x_5:
[----:B------:R-:W-:-:S13]  /*08c0*/  LOP3.LUT P0, RZ, R2, UR11, RZ, 0xfc, !PT ;  /* 0x0000000b02ff7c12 */ /* 0x000fda000f80fcff */
[----:B------:R-:W-:Y:S05]  /*08d0*/  @P0 EXIT ;  /* 0x000000000000094d */ /* 0x000fea0003800000 */
[----:B------:R-:W2:Y:S02]  /*08e0*/  LDC.64 R2, c[0x0][0x380] ;  /* 0x0000e000ff027b82 */ /* 0x000ea40000000a00 */
[----:B--2---:R-:W-:-:S05]  /*08f0*/  IMAD.WIDE.U32 R2, R0, 0x4, R2 ;  /* 0x0000000400027825 */ /* 0x004fca00078e0002 */
[----:B-----5:R-:W-:Y:S01]  /*0900*/  STG.E desc[UR8][R2.64], R5 ;  /* 0x0000000502007986 */ /* 0x020fe2000c101908 */
[----:B------:R-:W-:Y:S05]  /*0910*/  EXIT ;  /* 0x000000000000794d */ /* 0x000fea0003800000 */
.L_x_7:
[----:B------:R-:W-:Y:S01]  /*0920*/  ISETP.GT.U32.AND P0, PT, R11, R9, PT ;  /* 0x000000090b00720c */ /* 0x000fe20003f04070 */
[----:B------:R-:W-:-:S12]  /*0930*/  BSSY B1, `(.L_x_9) ;  /* 0x0000005000017945 */ /* 0x000fd80003800000 */
[----:B0-----:R-:W-:-:S07]  /*0940*/  @P0 IMAD R6, R11, 0x4, R10 ;  /* 0x000000040b060824 */ /* 0x001fce00078e020a */
[----:B------:R-:W-:Y:S05]  /*0950*/  WARPSYNC.COLLECTIVE R8, `(.L_x_10) ;  /* 0x0000000008087348 */ /* 0x000fea0003c00000 */
[----:B------:R-:W-:Y:S01]  /*0960*/  NOP ;  /* 0x0000000000007918 */ /* 0x000fe20000000000 */
[----:B------:R-:W-:Y:S05]  /*0970*/  ENDCOLLECTIVE ;  /* 0x000000000000791b */ /* 0x000fea0003800000 */
.L_x_10:
[----:B------:R-:W-:Y:S05]  /*0980*/  BSYNC B1 ;  /* 0x0000000000017941 */ /* 0x000fea0003800000 */
.L_x_9:
[----:B------:R-:W-:Y:S01]  /*0990*/  @P0 LDS R4, [R10] ;  /* 0x000000000a040984 */ /* 0x000fe20000000800 */
[----:B------:R-:W-:Y:S03]  /*09a0*/  BSSY B1, `(.L_x_11) ;  /* 0x0000007000017945 */ /* 0x000fe60003800000 */
[----:B------:R-:W0:Y:S02]  /*09b0*/  @P0 LDS R7, [R6] ;  /* 0x0000000006070984 */ /* 0x000e240000000800 */
[----:B0-----:R-:W-:-:S05]  /*09c0*/  @P0 VIMNMX R4, PT, PT, R4, R7, !PT ;  /* 0x0000000704040248 */ /* 0x001fca0007fe0100 */
[----:B------:R-:W-:-:S07]  /*09d0*/  @P0 IMAD.MOV.U32 R5, RZ, RZ, R4 ;  /* 0x000000ffff050224 */ /* 0x000fce00078e0004 */
[----:B------:R-:W-:Y:S05]  /*09e0*/  WARPSYNC.COLLECTIVE R8, `(.L_x_12) ;  /* 0x0000000008087348 */ /* 0x000fea0003c00000 */
[----:B------:R-:W-:Y:S01]  /*09f0*/  NOP ;  /* 0x0000000000007918 */ /* 0x000fe20000000000 */
[----:B------:R-:W-:Y:S05]  /*0a00*/  ENDCOLLECTIVE ;  /* 0x000000000000791b */ /* 0x000fea0003800000 */
.L_x_12:
[----:B------:R-:W-:Y:S05]  /*0a10*/  BSYNC B1 ;  /* 0x0000000000017941 */ /* 0x000fea0003800000 */
.L_x_11:
[----:B------:R-:W-:Y:S05]  /*0a20*/  BRA `(.L_x_13) ;  /* 0xfffffffc00947947 */ /* 0x000fea000383ffff */
.L_x_14:
[----:B------:R-:W-:-:S00]  /*0a30*/  BRA `(.L_x_14) ;  /* 0xfffffffc00fc7947 */ /* 0x000fc0000383ffff */
[----:B------:R-:W-:-:S00]  /*0a40*/  NOP ;  /* 0x0000000000007918 */ /* 0x000fc00000000000 */
        /* <DEDUP_REMOVED lines=11> */
.L_x_15:


//--------------------- .nv.shared._Z6maximoPiS_iS_ --------------------------
	.section	.nv.shared._Z6maximoPiS_iS_,"aw",@nobits
	.sectionflags	@""
	.align	16
	.zero		1024


//--------------------- .nv.shared.reserved.0     --------------------------
	.section	.nv.shared.reserved.0,"aw",@nobits
	.weak		__nv_reservedSMEM_offset_0_alias
	.size		__nv_reservedSMEM_offset_0_alias, 0, 64
	.other		__nv_reservedSMEM_offset_0_alias,@"STO_CUDA_RESERVED_SHARED STV_DEFAULT"
__nv_reservedSMEM_offset_0_alias:
	.zero		0
	.zero		64


//--------------------- .nv.constant0._Z6maximoPiS_iS_ --------------------------
	.section	.nv.constant0._Z6maximoPiS_iS_,"a",@progbits
	.sectionflags	@""
	.align	4
.nv.constant0._Z6maximoPiS_iS_:
	.zero		928


//--------------------- SYMBOLS --------------------------

	.type		.nv.reservedSmem.offset0,@object
	.size		.nv.reservedSmem.offset0,0x4
	.type		.nv.reservedSmem.cap,@object
	.size		.nv.reservedSmem.cap,0x4
